//
// Generated by NVIDIA NVVM Compiler
//
// Compiler Build ID: CL-36424714
// Cuda compilation tools, release 13.0, V13.0.88
// Based on NVVM 20.0.0
//

.version 9.0
.target sm_100
.address_size 64

	// .globl	_Z17convolutionKernelPKiPiiiPA3_Kf
.func  (.param .b64 func_retval0) __internal_accurate_pow
(
	.param .b64 __internal_accurate_pow_param_0
)
;

.visible .entry _Z17convolutionKernelPKiPiiiPA3_Kf(
	.param .u64 .ptr .align 1 _Z17convolutionKernelPKiPiiiPA3_Kf_param_0,
	.param .u64 .ptr .align 1 _Z17convolutionKernelPKiPiiiPA3_Kf_param_1,
	.param .u32 _Z17convolutionKernelPKiPiiiPA3_Kf_param_2,
	.param .u32 _Z17convolutionKernelPKiPiiiPA3_Kf_param_3,
	.param .u64 .ptr .align 1 _Z17convolutionKernelPKiPiiiPA3_Kf_param_4
)
{
	.reg .b32 	%r<23>;
	.reg .b32 	%f<28>;
	.reg .b64 	%rd<16>;

	ld.param.u64 	%rd1, [_Z17convolutionKernelPKiPiiiPA3_Kf_param_0];
	ld.param.u64 	%rd2, [_Z17convolutionKernelPKiPiiiPA3_Kf_param_1];
	ld.param.u32 	%r1, [_Z17convolutionKernelPKiPiiiPA3_Kf_param_2];
	ld.param.u64 	%rd3, [_Z17convolutionKernelPKiPiiiPA3_Kf_param_4];
	cvta.to.global.u64 	%rd4, %rd2;
	cvta.to.global.u64 	%rd5, %rd3;
	cvta.to.global.u64 	%rd6, %rd1;
	mov.u32 	%r2, %ctaid.y;
	mov.u32 	%r3, %ntid.y;
	mov.u32 	%r4, %tid.y;
	mad.lo.s32 	%r5, %r2, %r3, %r4;
	mov.u32 	%r6, %ctaid.x;
	mov.u32 	%r7, %ntid.x;
	mov.u32 	%r8, %tid.x;
	mad.lo.s32 	%r9, %r6, %r7, %r8;
	mad.lo.s32 	%r10, %r1, %r5, %r9;
	not.b32 	%r11, %r1;
	add.s32 	%r12, %r10, %r11;
	mul.wide.s32 	%rd7, %r12, 4;
	add.s64 	%rd8, %rd6, %rd7;
	ld.global.u32 	%r13, [%rd8];
	cvt.rn.f32.s32 	%f1, %r13;
	ld.global.f32 	%f2, [%rd5];
	add.s64 	%rd9, %rd8, 4;
	ld.global.u32 	%r14, [%rd8+4];
	cvt.rn.f32.s32 	%f3, %r14;
	ld.global.f32 	%f4, [%rd5+4];
	mul.f32 	%f5, %f4, %f3;
	ld.global.u32 	%r15, [%rd8+8];
	cvt.rn.f32.s32 	%f6, %r15;
	ld.global.f32 	%f7, [%rd5+8];
	mul.wide.s32 	%rd10, %r1, 4;
	add.s64 	%rd11, %rd9, %rd10;
	add.s64 	%rd12, %rd8, %rd10;
	ld.global.u32 	%r16, [%rd12];
	cvt.rn.f32.s32 	%f8, %r16;
	ld.global.f32 	%f9, [%rd5+12];
	ld.global.u32 	%r17, [%rd11];
	cvt.rn.f32.s32 	%f10, %r17;
	ld.global.f32 	%f11, [%rd5+16];
	ld.global.u32 	%r18, [%rd11+4];
	cvt.rn.f32.s32 	%f12, %r18;
	ld.global.f32 	%f13, [%rd5+20];
	add.s64 	%rd13, %rd11, %rd10;
	ld.global.u32 	%r19, [%rd13+-4];
	cvt.rn.f32.s32 	%f14, %r19;
	ld.global.f32 	%f15, [%rd5+24];
	ld.global.u32 	%r20, [%rd13];
	cvt.rn.f32.s32 	%f16, %r20;
	ld.global.f32 	%f17, [%rd5+28];
	ld.global.u32 	%r21, [%rd13+4];
	cvt.rn.f32.s32 	%f18, %r21;
	ld.global.f32 	%f19, [%rd5+32];
	fma.rn.f32 	%f20, %f2, %f1, %f5;
	fma.rn.f32 	%f21, %f7, %f6, %f20;
	fma.rn.f32 	%f22, %f9, %f8, %f21;
	fma.rn.f32 	%f23, %f11, %f10, %f22;
	fma.rn.f32 	%f24, %f13, %f12, %f23;
	fma.rn.f32 	%f25, %f15, %f14, %f24;
	fma.rn.f32 	%f26, %f17, %f16, %f25;
	fma.rn.f32 	%f27, %f19, %f18, %f26;
	cvt.rzi.s32.f32 	%r22, %f27;
	mul.wide.s32 	%rd14, %r10, 4;
	add.s64 	%rd15, %rd4, %rd14;
	st.global.u32 	[%rd15], %r22;
	ret;

}
	// .globl	_Z11sobelKernelPKiPiiiPA3_S_
.visible .entry _Z11sobelKernelPKiPiiiPA3_S_(
	.param .u64 .ptr .align 1 _Z11sobelKernelPKiPiiiPA3_S__param_0,
	.param .u64 .ptr .align 1 _Z11sobelKernelPKiPiiiPA3_S__param_1,
	.param .u32 _Z11sobelKernelPKiPiiiPA3_S__param_2,
	.param .u32 _Z11sobelKernelPKiPiiiPA3_S__param_3,
	.param .u64 .ptr .align 1 _Z11sobelKernelPKiPiiiPA3_S__param_4
)
{
	.reg .pred 	%p<4>;
	.reg .b32 	%r<66>;
	.reg .b64 	%rd<16>;
	.reg .b64 	%fd<10>;

	ld.param.u64 	%rd2, [_Z11sobelKernelPKiPiiiPA3_S__param_0];
	ld.param.u64 	%rd1, [_Z11sobelKernelPKiPiiiPA3_S__param_1];
	ld.param.u32 	%r3, [_Z11sobelKernelPKiPiiiPA3_S__param_2];
	ld.param.u64 	%rd3, [_Z11sobelKernelPKiPiiiPA3_S__param_4];
	cvta.to.global.u64 	%rd4, %rd3;
	cvta.to.global.u64 	%rd5, %rd2;
	mov.u32 	%r4, %ctaid.y;
	mov.u32 	%r5, %ntid.y;
	mov.u32 	%r6, %tid.y;
	mad.lo.s32 	%r7, %r4, %r5, %r6;
	mov.u32 	%r8, %ctaid.x;
	mov.u32 	%r9, %ntid.x;
	mov.u32 	%r10, %tid.x;
	mad.lo.s32 	%r11, %r8, %r9, %r10;
	mul.lo.s32 	%r1, %r7, %r11;
	not.b32 	%r12, %r3;
	add.s32 	%r13, %r1, %r12;
	mul.wide.s32 	%rd6, %r13, 4;
	add.s64 	%rd7, %rd5, %rd6;
	ld.global.u32 	%r14, [%rd7];
	ld.global.u32 	%r15, [%rd4];
	mul.lo.s32 	%r16, %r15, %r14;
	add.s64 	%rd8, %rd7, 4;
	ld.global.u32 	%r17, [%rd7+4];
	ld.global.u32 	%r18, [%rd4+4];
	ld.global.u32 	%r19, [%rd7+8];
	ld.global.u32 	%r20, [%rd4+8];
	mul.wide.s32 	%rd9, %r3, 4;
	add.s64 	%rd10, %rd8, %rd9;
	add.s64 	%rd11, %rd7, %rd9;
	ld.global.u32 	%r21, [%rd11];
	ld.global.u32 	%r22, [%rd4+12];
	ld.global.u32 	%r23, [%rd10];
	ld.global.u32 	%r24, [%rd4+16];
	ld.global.u32 	%r25, [%rd10+4];
	ld.global.u32 	%r26, [%rd4+20];
	add.s64 	%rd12, %rd10, %rd9;
	ld.global.u32 	%r27, [%rd12+-4];
	ld.global.u32 	%r28, [%rd4+24];
	ld.global.u32 	%r29, [%rd12];
	ld.global.u32 	%r30, [%rd4+28];
	ld.global.u32 	%r31, [%rd12+4];
	ld.global.u32 	%r32, [%rd4+32];
	mad.lo.s32 	%r33, %r18, %r17, %r16;
	mad.lo.s32 	%r34, %r20, %r19, %r33;
	mad.lo.s32 	%r35, %r22, %r21, %r34;
	mad.lo.s32 	%r36, %r24, %r23, %r35;
	mad.lo.s32 	%r37, %r26, %r25, %r36;
	mad.lo.s32 	%r38, %r28, %r27, %r37;
	mad.lo.s32 	%r39, %r30, %r29, %r38;
	mad.lo.s32 	%r40, %r32, %r31, %r39;
	ld.global.u32 	%r41, [%rd4+36];
	mul.lo.s32 	%r42, %r41, %r14;
	ld.global.u32 	%r43, [%rd4+40];
	ld.global.u32 	%r44, [%rd4+44];
	ld.global.u32 	%r45, [%rd4+48];
	ld.global.u32 	%r46, [%rd4+52];
	ld.global.u32 	%r47, [%rd4+56];
	ld.global.u32 	%r48, [%rd4+60];
	ld.global.u32 	%r49, [%rd4+64];
	ld.global.u32 	%r50, [%rd4+68];
	mad.lo.s32 	%r51, %r43, %r17, %r42;
	mad.lo.s32 	%r52, %r44, %r19, %r51;
	mad.lo.s32 	%r53, %r45, %r21, %r52;
	mad.lo.s32 	%r54, %r46, %r23, %r53;
	mad.lo.s32 	%r55, %r47, %r25, %r54;
	mad.lo.s32 	%r56, %r48, %r27, %r55;
	mad.lo.s32 	%r57, %r49, %r29, %r56;
	mad.lo.s32 	%r58, %r50, %r31, %r57;
	mul.lo.s32 	%r59, %r40, %r40;
	mad.lo.s32 	%r2, %r58, %r58, %r59;
	setp.ne.s32 	%p1, %r2, 0;
	@%p1 bra 	$L__BB1_2;
	mov.f64 	%fd7, 0d3FE0000000000000;
	{
	.reg .b32 %temp; 
	mov.b64 	{%temp, %r61}, %fd7;
	}
	shr.s32 	%r62, %r61, 31;
	and.b32  	%r63, %r62, 2146435072;
	mov.b32 	%r64, 0;
	mov.b64 	%fd9, {%r64, %r63};
	bra.uni 	$L__BB1_3;
$L__BB1_2:
	cvt.rn.f64.u32 	%fd4, %r2;
	{
	.reg .b32 %temp; 
	mov.b64 	{%temp, %r60}, %fd4;
	}
	{ // callseq 0, 0
	.param .b64 param0;
	st.param.f64 	[param0], %fd4;
	.param .b64 retval0;
	call.uni (retval0), 
	__internal_accurate_pow, 
	(
	param0
	);
	ld.param.f64 	%fd5, [retval0];
	} // callseq 0
	setp.lt.s32 	%p2, %r60, 0;
	selp.f64 	%fd9, 0dFFF8000000000000, %fd5, %p2;
$L__BB1_3:
	cvta.to.global.u64 	%rd13, %rd1;
	setp.eq.s32 	%p3, %r2, 1;
	selp.f64 	%fd8, 0d3FF0000000000000, %fd9, %p3;
	cvt.rzi.s32.f64 	%r65, %fd8;
	mul.wide.s32 	%rd14, %r1, 4;
	add.s64 	%rd15, %rd13, %rd14;
	st.global.u32 	[%rd15], %r65;
	ret;

}
.func  (.param .b64 func_retval0) __internal_accurate_pow(
	.param .b64 __internal_accurate_pow_param_0
)
{
	.reg .pred 	%p<8>;
	.reg .b32 	%r<49>;
	.reg .b32 	%f<3>;
	.reg .b64 	%fd<109>;

	ld.param.f64 	%fd10, [__internal_accurate_pow_param_0];
	{
	.reg .b32 %temp; 
	mov.b64 	{%temp, %r46}, %fd10;
	}
	{
	.reg .b32 %temp; 
	mov.b64 	{%r45, %temp}, %fd10;
	}
	shr.u32 	%r47, %r46, 20;
	setp.gt.u32 	%p1, %r46, 1048575;
	@%p1 bra 	$L__BB2_2;
	mul.f64 	%fd11, %fd10, 0d4350000000000000;
	{
	.reg .b32 %temp; 
	mov.b64 	{%temp, %r46}, %fd11;
	}
	{
	.reg .b32 %temp; 
	mov.b64 	{%r45, %temp}, %fd11;
	}
	shr.u32 	%r16, %r46, 20;
	add.s32 	%r47, %r16, -54;
$L__BB2_2:
	add.s32 	%r48, %r47, -1023;
	and.b32  	%r17, %r46, -2146435073;
	or.b32  	%r18, %r17, 1072693248;
	mov.b64 	%fd107, {%r45, %r18};
	setp.lt.u32 	%p2, %r18, 1073127583;
	@%p2 bra 	$L__BB2_4;
	{
	.reg .b32 %temp; 
	mov.b64 	{%r19, %temp}, %fd107;
	}
	{
	.reg .b32 %temp; 
	mov.b64 	{%temp, %r20}, %fd107;
	}
	add.s32 	%r21, %r20, -1048576;
	mov.b64 	%fd107, {%r19, %r21};
	add.s32 	%r48, %r47, -1022;
$L__BB2_4:
	add.f64 	%fd12, %fd107, 0dBFF0000000000000;
	add.f64 	%fd13, %fd107, 0d3FF0000000000000;
	rcp.approx.ftz.f64 	%fd14, %fd13;
	neg.f64 	%fd15, %fd13;
	fma.rn.f64 	%fd16, %fd15, %fd14, 0d3FF0000000000000;
	fma.rn.f64 	%fd17, %fd16, %fd16, %fd16;
	fma.rn.f64 	%fd18, %fd17, %fd14, %fd14;
	mul.f64 	%fd19, %fd12, %fd18;
	fma.rn.f64 	%fd20, %fd12, %fd18, %fd19;
	mul.f64 	%fd21, %fd20, %fd20;
	fma.rn.f64 	%fd22, %fd21, 0d3EB0F5FF7D2CAFE2, 0d3ED0F5D241AD3B5A;
	fma.rn.f64 	%fd23, %fd22, %fd21, 0d3EF3B20A75488A3F;
	fma.rn.f64 	%fd24, %fd23, %fd21, 0d3F1745CDE4FAECD5;
	fma.rn.f64 	%fd25, %fd24, %fd21, 0d3F3C71C7258A578B;
	fma.rn.f64 	%fd26, %fd25, %fd21, 0d3F6249249242B910;
	fma.rn.f64 	%fd27, %fd26, %fd21, 0d3F89999999999DFB;
	sub.f64 	%fd28, %fd12, %fd20;
	add.f64 	%fd29, %fd28, %fd28;
	neg.f64 	%fd30, %fd20;
	fma.rn.f64 	%fd31, %fd30, %fd12, %fd29;
	mul.f64 	%fd32, %fd18, %fd31;
	fma.rn.f64 	%fd33, %fd21, %fd27, 0d3FB5555555555555;
	mov.f64 	%fd34, 0d3FB5555555555555;
	sub.f64 	%fd35, %fd34, %fd33;
	fma.rn.f64 	%fd36, %fd21, %fd27, %fd35;
	add.f64 	%fd37, %fd36, 0dBC46A4CB00B9E7B0;
	add.f64 	%fd38, %fd33, %fd37;
	sub.f64 	%fd39, %fd33, %fd38;
	add.f64 	%fd40, %fd37, %fd39;
	mul.rn.f64 	%fd41, %fd20, %fd20;
	neg.f64 	%fd42, %fd41;
	fma.rn.f64 	%fd43, %fd20, %fd20, %fd42;
	{
	.reg .b32 %temp; 
	mov.b64 	{%r22, %temp}, %fd32;
	}
	{
	.reg .b32 %temp; 
	mov.b64 	{%temp, %r23}, %fd32;
	}
	add.s32 	%r24, %r23, 1048576;
	mov.b64 	%fd44, {%r22, %r24};
	fma.rn.f64 	%fd45, %fd20, %fd44, %fd43;
	mul.rn.f64 	%fd46, %fd41, %fd20;
	neg.f64 	%fd47, %fd46;
	fma.rn.f64 	%fd48, %fd41, %fd20, %fd47;
	fma.rn.f64 	%fd49, %fd41, %fd32, %fd48;
	fma.rn.f64 	%fd50, %fd45, %fd20, %fd49;
	mul.rn.f64 	%fd51, %fd38, %fd46;
	neg.f64 	%fd52, %fd51;
	fma.rn.f64 	%fd53, %fd38, %fd46, %fd52;
	fma.rn.f64 	%fd54, %fd38, %fd50, %fd53;
	fma.rn.f64 	%fd55, %fd40, %fd46, %fd54;
	add.f64 	%fd56, %fd51, %fd55;
	sub.f64 	%fd57, %fd51, %fd56;
	add.f64 	%fd58, %fd55, %fd57;
	add.f64 	%fd59, %fd20, %fd56;
	sub.f64 	%fd60, %fd20, %fd59;
	add.f64 	%fd61, %fd56, %fd60;
	add.f64 	%fd62, %fd58, %fd61;
	add.f64 	%fd63, %fd32, %fd62;
	add.f64 	%fd64, %fd59, %fd63;
	sub.f64 	%fd65, %fd59, %fd64;
	add.f64 	%fd66, %fd63, %fd65;
	xor.b32  	%r25, %r48, -2147483648;
	mov.b32 	%r26, 1127219200;
	mov.b64 	%fd67, {%r25, %r26};
	mov.b32 	%r27, -2147483648;
	mov.b64 	%fd68, {%r27, %r26};
	sub.f64 	%fd69, %fd67, %fd68;
	fma.rn.f64 	%fd70, %fd69, 0d3FE62E42FEFA39EF, %fd64;
	fma.rn.f64 	%fd71, %fd69, 0dBFE62E42FEFA39EF, %fd70;
	sub.f64 	%fd72, %fd71, %fd64;
	sub.f64 	%fd73, %fd66, %fd72;
	fma.rn.f64 	%fd74, %fd69, 0d3C7ABC9E3B39803F, %fd73;
	add.f64 	%fd75, %fd70, %fd74;
	sub.f64 	%fd76, %fd70, %fd75;
	add.f64 	%fd77, %fd74, %fd76;
	mov.f64 	%fd78, 0d3FE0000000000000;
	{
	.reg .b32 %temp; 
	mov.b64 	{%temp, %r28}, %fd78;
	}
	{
	.reg .b32 %temp; 
	mov.b64 	{%r29, %temp}, %fd78;
	}
	shl.b32 	%r30, %r28, 1;
	setp.gt.u32 	%p3, %r30, -33554433;
	and.b32  	%r31, %r28, -15728641;
	selp.b32 	%r32, %r31, %r28, %p3;
	mov.b64 	%fd79, {%r29, %r32};
	mul.rn.f64 	%fd80, %fd75, %fd79;
	neg.f64 	%fd81, %fd80;
	fma.rn.f64 	%fd82, %fd75, %fd79, %fd81;
	fma.rn.f64 	%fd83, %fd77, %fd79, %fd82;
	add.f64 	%fd4, %fd80, %fd83;
	sub.f64 	%fd84, %fd80, %fd4;
	add.f64 	%fd5, %fd83, %fd84;
	fma.rn.f64 	%fd85, %fd4, 0d3FF71547652B82FE, 0d4338000000000000;
	{
	.reg .b32 %temp; 
	mov.b64 	{%r13, %temp}, %fd85;
	}
	mov.f64 	%fd86, 0dC338000000000000;
	add.rn.f64 	%fd87, %fd85, %fd86;
	fma.rn.f64 	%fd88, %fd87, 0dBFE62E42FEFA39EF, %fd4;
	fma.rn.f64 	%fd89, %fd87, 0dBC7ABC9E3B39803F, %fd88;
	fma.rn.f64 	%fd90, %fd89, 0d3E5ADE1569CE2BDF, 0d3E928AF3FCA213EA;
	fma.rn.f64 	%fd91, %fd90, %fd89, 0d3EC71DEE62401315;
	fma.rn.f64 	%fd92, %fd91, %fd89, 0d3EFA01997C89EB71;
	fma.rn.f64 	%fd93, %fd92, %fd89, 0d3F2A01A014761F65;
	fma.rn.f64 	%fd94, %fd93, %fd89, 0d3F56C16C1852B7AF;
	fma.rn.f64 	%fd95, %fd94, %fd89, 0d3F81111111122322;
	fma.rn.f64 	%fd96, %fd95, %fd89, 0d3FA55555555502A1;
	fma.rn.f64 	%fd97, %fd96, %fd89, 0d3FC5555555555511;
	fma.rn.f64 	%fd98, %fd97, %fd89, 0d3FE000000000000B;
	fma.rn.f64 	%fd99, %fd98, %fd89, 0d3FF0000000000000;
	fma.rn.f64 	%fd100, %fd99, %fd89, 0d3FF0000000000000;
	{
	.reg .b32 %temp; 
	mov.b64 	{%r14, %temp}, %fd100;
	}
	{
	.reg .b32 %temp; 
	mov.b64 	{%temp, %r15}, %fd100;
	}
	shl.b32 	%r33, %r13, 20;
	add.s32 	%r34, %r33, %r15;
	mov.b64 	%fd108, {%r14, %r34};
	{
	.reg .b32 %temp; 
	mov.b64 	{%temp, %r35}, %fd4;
	}
	mov.b32 	%f2, %r35;
	abs.f32 	%f1, %f2;
	setp.lt.f32 	%p4, %f1, 0f4086232B;
	@%p4 bra 	$L__BB2_7;
	setp.lt.f64 	%p5, %fd4, 0d0000000000000000;
	add.f64 	%fd101, %fd4, 0d7FF0000000000000;
	selp.f64 	%fd108, 0d0000000000000000, %fd101, %p5;
	setp.geu.f32 	%p6, %f1, 0f40874800;
	@%p6 bra 	$L__BB2_7;
	shr.u32 	%r36, %r13, 31;
	add.s32 	%r37, %r13, %r36;
	shr.s32 	%r38, %r37, 1;
	shl.b32 	%r39, %r38, 20;
	add.s32 	%r40, %r15, %r39;
	mov.b64 	%fd102, {%r14, %r40};
	sub.s32 	%r41, %r13, %r38;
	shl.b32 	%r42, %r41, 20;
	add.s32 	%r43, %r42, 1072693248;
	mov.b32 	%r44, 0;
	mov.b64 	%fd103, {%r44, %r43};
	mul.f64 	%fd108, %fd103, %fd102;
$L__BB2_7:
	abs.f64 	%fd104, %fd108;
	setp.eq.f64 	%p7, %fd104, 0d7FF0000000000000;
	fma.rn.f64 	%fd105, %fd108, %fd5, %fd108;
	selp.f64 	%fd106, %fd108, %fd105, %p7;
	st.param.f64 	[func_retval0], %fd106;
	ret;

}


// ===== COMPILED SASS (sm_100) =====

	.target	sm_100

	.elftype	@"ET_EXEC"


//--------------------- .note.nv.tkinfo           --------------------------
	.section	.note.nv.tkinfo,"",@"SHT_NOTE"
	.sectionflags	@"SHF_NOTE_NV_TKINFO"
	.tkinfo
        /*0018*/ 	.word	0x00000002
        /*0030*/ 	.string	""
        /*0030*/ 	.string	"ptxas"
        /*0030*/ 	.string	"Cuda compilation tools, release 13.0, V13.0.88"
        /*0030*/ 	.string	"Build cuda_13.0.r13.0/compiler.36424714_0"
        /*0030*/ 	.string	"-arch sm_100 -m 64 "



//--------------------- .note.nv.cuinfo           --------------------------
	.section	.note.nv.cuinfo,"",@"SHT_NOTE"
	.sectionflags	@"SHF_NOTE_NV_CUINFO"
        /*0018*/ 	.short	0x0002
        /*001a*/ 	.short	0x0064
        /*001c*/ 	.short	0x0082
	.zero		2


//--------------------- .nv.info                  --------------------------
	.section	.nv.info,"",@"SHT_CUDA_INFO"
	.align	4


	//----- nvinfo : EIATTR_REGCOUNT
	.align		4
        /*0000*/ 	.byte	0x04, 0x2f
        /*0002*/ 	.short	(.L_1 - .L_0)
	.align		4
.L_0:
        /*0004*/ 	.word	index@(_Z17convolutionKernelPKiPiiiPA3_Kf)
        /*0008*/ 	.word	0x0000001c


	//----- nvinfo : EIATTR_FRAME_SIZE
	.align		4
.L_1:
        /*000c*/ 	.byte	0x04, 0x11
        /*000e*/ 	.short	(.L_3 - .L_2)
	.align		4
.L_2:
        /*0010*/ 	.word	index@(_Z17convolutionKernelPKiPiiiPA3_Kf)
        /*0014*/ 	.word	0x00000000


	//----- nvinfo : EIATTR_REGCOUNT
	.align		4
.L_3:
        /*0018*/ 	.byte	0x04, 0x2f
        /*001a*/ 	.short	(.L_5 - .L_4)
	.align		4
.L_4:
        /*001c*/ 	.word	index@(_Z11sobelKernelPKiPiiiPA3_S_)
        /*0020*/ 	.word	0x0000001f


	//----- nvinfo : EIATTR_FRAME_SIZE
	.align		4
.L_5:
        /*0024*/ 	.byte	0x04, 0x11
        /*0026*/ 	.short	(.L_7 - .L_6)
	.align		4
.L_6:
        /*0028*/ 	.word	index@($_Z11sobelKernelPKiPiiiPA3_S_$__internal_accurate_pow)
        /*002c*/ 	.word	0x00000000


	//----- nvinfo : EIATTR_FRAME_SIZE
	.align		4
.L_7:
        /*0030*/ 	.byte	0x04, 0x11
        /*0032*/ 	.short	(.L_9 - .L_8)
	.align		4
.L_8:
        /*0034*/ 	.word	index@(_Z11sobelKernelPKiPiiiPA3_S_)
        /*0038*/ 	.word	0x00000000


	//----- nvinfo : EIATTR_MIN_STACK_SIZE
	.align		4
.L_9:
        /*003c*/ 	.byte	0x04, 0x12
        /*003e*/ 	.short	(.L_11 - .L_10)
	.align		4
.L_10:
        /*0040*/ 	.word	index@(_Z11sobelKernelPKiPiiiPA3_S_)
        /*0044*/ 	.word	0x00000000


	//----- nvinfo : EIATTR_MIN_STACK_SIZE
	.align		4
.L_11:
        /*0048*/ 	.byte	0x04, 0x12
        /*004a*/ 	.short	(.L_13 - .L_12)
	.align		4
.L_12:
        /*004c*/ 	.word	index@(_Z17convolutionKernelPKiPiiiPA3_Kf)
        /*0050*/ 	.word	0x00000000
.L_13:


//--------------------- .nv.compat                --------------------------
	.section	.nv.compat,"",@"SHT_CUDA_COMPAT_INFO"
	.align	4
        /*0000*/ 	.byte	0x02, 0x09, 0x00, 0x00, 0x02, 0x02, 0x01, 0x00, 0x02, 0x05, 0x05, 0x00, 0x03, 0x07, 0x01, 0x01
        /*0010*/ 	.byte	0x02, 0x03, 0x00, 0x00, 0x02, 0x06, 0x01, 0x00, 0x04, 0x0b, 0x08, 0x00, 0x01, 0x00, 0x00, 0x00
        /*0020*/ 	.byte	0x00, 0x00, 0x00, 0x00


//--------------------- .nv.info._Z11sobelKernelPKiPiiiPA3_S_ --------------------------
	.section	.nv.info._Z11sobelKernelPKiPiiiPA3_S_,"",@"SHT_CUDA_INFO"
	.sectionflags	@""
	.align	4


	//----- nvinfo : EIATTR_CUDA_API_VERSION
	.align		4
        /*0000*/ 	.byte	0x04, 0x37
        /*0002*/ 	.short	(.L_15 - .L_14)
.L_14:
        /*0004*/ 	.word	0x00000082


	//----- nvinfo : EIATTR_KPARAM_INFO
	.align		4
.L_15:
        /*0008*/ 	.byte	0x04, 0x17
        /*000a*/ 	.short	(.L_17 - .L_16)
.L_16:
        /*000c*/ 	.word	0x00000000
        /*0010*/ 	.short	0x0004
        /*0012*/ 	.short	0x0018
        /*0014*/ 	.byte	0x00, 0xf5, 0x21, 0x00


	//----- nvinfo : EIATTR_KPARAM_INFO
	.align		4
.L_17:
        /*0018*/ 	.byte	0x04, 0x17
        /*001a*/ 	.short	(.L_19 - .L_18)
.L_18:
        /*001c*/ 	.word	0x00000000
        /*0020*/ 	.short	0x0003
        /*0022*/ 	.short	0x0014
        /*0024*/ 	.byte	0x00, 0xf0, 0x11, 0x00


	//----- nvinfo : EIATTR_KPARAM_INFO
	.align		4
.L_19:
        /*0028*/ 	.byte	0x04, 0x17
        /*002a*/ 	.short	(.L_21 - .L_20)
.L_20:
        /*002c*/ 	.word	0x00000000
        /*0030*/ 	.short	0x0002
        /*0032*/ 	.short	0x0010
        /*0034*/ 	.byte	0x00, 0xf0, 0x11, 0x00


	//----- nvinfo : EIATTR_KPARAM_INFO
	.align		4
.L_21:
        /*0038*/ 	.byte	0x04, 0x17
        /*003a*/ 	.short	(.L_23 - .L_22)
.L_22:
        /*003c*/ 	.word	0x00000000
        /*0040*/ 	.short	0x0001
        /*0042*/ 	.short	0x0008
        /*0044*/ 	.byte	0x00, 0xf5, 0x21, 0x00


	//----- nvinfo : EIATTR_KPARAM_INFO
	.align		4
.L_23:
        /*0048*/ 	.byte	0x04, 0x17
        /*004a*/ 	.short	(.L_25 - .L_24)
.L_24:
        /*004c*/ 	.word	0x00000000
        /*0050*/ 	.short	0x0000
        /*0052*/ 	.short	0x0000
        /*0054*/ 	.byte	0x00, 0xf5, 0x21, 0x00


	//----- nvinfo : EIATTR_SPARSE_MMA_MASK
	.align		4
.L_25:
        /*0058*/ 	.byte	0x03, 0x50
        /*005a*/ 	.short	0x0000


	//----- nvinfo : EIATTR_MAXREG_COUNT
	.align		4
        /*005c*/ 	.byte	0x03, 0x1b
        /*005e*/ 	.short	0x00ff


	//----- nvinfo : EIATTR_MERCURY_ISA_VERSION
	.align		4
        /*0060*/ 	.byte	0x03, 0x5f
        /*0062*/ 	.short	0x0101


	//----- nvinfo : EIATTR_VRC_CTA_INIT_COUNT
	.align		4
        /*0064*/ 	.byte	0x02, 0x4a
	.zero		1
	.zero		1


	//----- nvinfo : EIATTR_EXIT_INSTR_OFFSETS
	.align		4
        /*0068*/ 	.byte	0x04, 0x1c
        /*006a*/ 	.short	(.L_27 - .L_26)


	//   ....[0]....
.L_26:
        /*006c*/ 	.word	0x00000540


	//----- nvinfo : EIATTR_CRS_STACK_SIZE
	.align		4
.L_27:
        /*0070*/ 	.byte	0x04, 0x1e
        /*0072*/ 	.short	(.L_29 - .L_28)
.L_28:
        /*0074*/ 	.word	0x00000000


	//----- nvinfo : EIATTR_CBANK_PARAM_SIZE
	.align		4
.L_29:
        /*0078*/ 	.byte	0x03, 0x19
        /*007a*/ 	.short	0x0020


	//----- nvinfo : EIATTR_PARAM_CBANK
	.align		4
        /*007c*/ 	.byte	0x04, 0x0a
        /*007e*/ 	.short	(.L_31 - .L_30)
	.align		4
.L_30:
        /*0080*/ 	.word	index@(.nv.constant0._Z11sobelKernelPKiPiiiPA3_S_)
        /*0084*/ 	.short	0x0380
        /*0086*/ 	.short	0x0020


	//----- nvinfo : EIATTR_SW_WAR
	.align		4
.L_31:
        /*0088*/ 	.byte	0x04, 0x36
        /*008a*/ 	.short	(.L_33 - .L_32)
.L_32:
        /*008c*/ 	.word	0x00000008
.L_33:


//--------------------- .nv.info._Z17convolutionKernelPKiPiiiPA3_Kf --------------------------
	.section	.nv.info._Z17convolutionKernelPKiPiiiPA3_Kf,"",@"SHT_CUDA_INFO"
	.sectionflags	@""
	.align	4


	//----- nvinfo : EIATTR_CUDA_API_VERSION
	.align		4
        /*0000*/ 	.byte	0x04, 0x37
        /*0002*/ 	.short	(.L_35 - .L_34)
.L_34:
        /*0004*/ 	.word	0x00000082


	//----- nvinfo : EIATTR_KPARAM_INFO
	.align		4
.L_35:
        /*0008*/ 	.byte	0x04, 0x17
        /*000a*/ 	.short	(.L_37 - .L_36)
.L_36:
        /*000c*/ 	.word	0x00000000
        /*0010*/ 	.short	0x0004
        /*0012*/ 	.short	0x0018
        /*0014*/ 	.byte	0x00, 0xf5, 0x21, 0x00


	//----- nvinfo : EIATTR_KPARAM_INFO
	.align		4
.L_37:
        /*0018*/ 	.byte	0x04, 0x17
        /*001a*/ 	.short	(.L_39 - .L_38)
.L_38:
        /*001c*/ 	.word	0x00000000
        /*0020*/ 	.short	0x0003
        /*0022*/ 	.short	0x0014
        /*0024*/ 	.byte	0x00, 0xf0, 0x11, 0x00


	//----- nvinfo : EIATTR_KPARAM_INFO
	.align		4
.L_39:
        /*0028*/ 	.byte	0x04, 0x17
        /*002a*/ 	.short	(.L_41 - .L_40)
.L_40:
        /*002c*/ 	.word	0x00000000
        /*0030*/ 	.short	0x0002
        /*0032*/ 	.short	0x0010
        /*0034*/ 	.byte	0x00, 0xf0, 0x11, 0x00


	//----- nvinfo : EIATTR_KPARAM_INFO
	.align		4
.L_41:
        /*0038*/ 	.byte	0x04, 0x17
        /*003a*/ 	.short	(.L_43 - .L_42)
.L_42:
        /*003c*/ 	.word	0x00000000
        /*0040*/ 	.short	0x0001
        /*0042*/ 	.short	0x0008
        /*0044*/ 	.byte	0x00, 0xf5, 0x21, 0x00


	//----- nvinfo : EIATTR_KPARAM_INFO
	.align		4
.L_43:
        /*0048*/ 	.byte	0x04, 0x17
        /*004a*/ 	.short	(.L_45 - .L_44)
.L_44:
        /*004c*/ 	.word	0x00000000
        /*0050*/ 	.short	0x0000
        /*0052*/ 	.short	0x0000
        /*0054*/ 	.byte	0x00, 0xf5, 0x21, 0x00


	//----- nvinfo : EIATTR_SPARSE_MMA_MASK
	.align		4
.L_45:
        /*0058*/ 	.byte	0x03, 0x50
        /*005a*/ 	.short	0x0000


	//----- nvinfo : EIATTR_MAXREG_COUNT
	.align		4
        /*005c*/ 	.byte	0x03, 0x1b
        /*005e*/ 	.short	0x00ff


	//----- nvinfo : EIATTR_MERCURY_ISA_VERSION
	.align		4
        /*0060*/ 	.byte	0x03, 0x5f
        /*0062*/ 	.short	0x0101


	//----- nvinfo : EIATTR_VRC_CTA_INIT_COUNT
	.align		4
        /*0064*/ 	.byte	0x02, 0x4a
	.zero		1
	.zero		1


	//----- nvinfo : EIATTR_EXIT_INSTR_OFFSETS
	.align		4
        /*0068*/ 	.byte	0x04, 0x1c
        /*006a*/ 	.short	(.L_47 - .L_46)


	//   ....[0]....
.L_46:
        /*006c*/ 	.word	0x000003b0


	//----- nvinfo : EIATTR_CBANK_PARAM_SIZE
	.align		4
.L_47:
        /*0070*/ 	.byte	0x03, 0x19
        /*0072*/ 	.short	0x0020


	//----- nvinfo : EIATTR_PARAM_CBANK
	.align		4
        /*0074*/ 	.byte	0x04, 0x0a
        /*0076*/ 	.short	(.L_49 - .L_48)
	.align		4
.L_48:
        /*0078*/ 	.word	index@(.nv.constant0._Z17convolutionKernelPKiPiiiPA3_Kf)
        /*007c*/ 	.short	0x0380
        /*007e*/ 	.short	0x0020


	//----- nvinfo : EIATTR_SW_WAR
	.align		4
.L_49:
        /*0080*/ 	.byte	0x04, 0x36
        /*0082*/ 	.short	(.L_51 - .L_50)
.L_50:
        /*0084*/ 	.word	0x00000008
.L_51:


//--------------------- .nv.callgraph             --------------------------
	.section	.nv.callgraph,"",@"SHT_CUDA_CALLGRAPH"
	.align	4
	.sectionentsize	8
	.align		4
        /*0000*/ 	.word	0x00000000
	.align		4
        /*0004*/ 	.word	0xffffffff
	.align		4
        /*0008*/ 	.word	0x00000000
	.align		4
        /*000c*/ 	.word	0xfffffffe
	.align		4
        /*0010*/ 	.word	0x00000000
	.align		4
        /*0014*/ 	.word	0xfffffffd
	.align		4
        /*0018*/ 	.word	0x00000000
	.align		4
        /*001c*/ 	.word	0xfffffffc


//--------------------- .text._Z11sobelKernelPKiPiiiPA3_S_ --------------------------
	.section	.text._Z11sobelKernelPKiPiiiPA3_S_,"ax",@progbits
	.align	128
        .global         _Z11sobelKernelPKiPiiiPA3_S_
        .type           _Z11sobelKernelPKiPiiiPA3_S_,@function
        .size           _Z11sobelKernelPKiPiiiPA3_S_,(.L_x_5 - _Z11sobelKernelPKiPiiiPA3_S_)
        .other          _Z11sobelKernelPKiPiiiPA3_S_,@"STO_CUDA_ENTRY STV_DEFAULT"
_Z11sobelKernelPKiPiiiPA3_S_:
.text._Z11sobelKernelPKiPiiiPA3_S_:
[----:B------:R-:W-:Y:S01]  /*0000*/  LDC R1, c[0x0][0x37c] ;  /* 0x0000df00ff017b82 */ /* 0x000fe20000000800 */
[----:B------:R-:W0:Y:S07]  /*0010*/  S2R R7, SR_TID.Y ;  /* 0x0000000000077919 */ /* 0x000e2e0000002200 */
[----:B------:R-:W0:Y:S01]  /*0020*/  S2UR UR4, SR_CTAID.Y ;  /* 0x00000000000479c3 */ /* 0x000e220000002600 */
[----:B------:R-:W1:Y:S07]  /*0030*/  S2R R9, SR_TID.X ;  /* 0x0000000000097919 */ /* 0x000e6e0000002100 */
[----:B------:R-:W0:Y:S08]  /*0040*/  LDC R24, c[0x0][0x364] ;  /* 0x0000d900ff187b82 */ /* 0x000e300000000800 */
[----:B------:R-:W1:Y:S08]  /*0050*/  S2UR UR5, SR_CTAID.X ;  /* 0x00000000000579c3 */ /* 0x000e700000002500 */
[----:B------:R-:W1:Y:S08]  /*0060*/  LDC R0, c[0x0][0x360] ;  /* 0x0000d800ff007b82 */ /* 0x000e700000000800 */
[----:B------:R-:W2:Y:S01]  /*0070*/  LDC R5, c[0x0][0x390] ;  /* 0x0000e400ff057b82 */ /* 0x000ea20000000800 */
[----:B0-----:R-:W-:-:S07]  /*0080*/  IMAD R24, R24, UR4, R7 ;  /* 0x0000000418187c24 */ /* 0x001fce000f8e0207 */
[----:B------:R-:W0:Y:S08]  /*0090*/  LDC.64 R20, c[0x0][0x380] ;  /* 0x0000e000ff147b82 */ /* 0x000e300000000a00 */
[----:B------:R-:W3:Y:S01]  /*00a0*/  LDC.64 R2, c[0x0][0x398] ;  /* 0x0000e600ff027b82 */ /* 0x000ee20000000a00 */
[----:B-1----:R-:W-:Y:S01]  /*00b0*/  IMAD R7, R0, UR5, R9 ;  /* 0x0000000500077c24 */ /* 0x002fe2000f8e0209 */
[----:B------:R-:W1:Y:S03]  /*00c0*/  LDCU.64 UR4, c[0x0][0x358] ;  /* 0x00006b00ff0477ac */ /* 0x000e660008000a00 */
[----:B------:R-:W-:Y:S01]  /*00d0*/  IMAD R24, R24, R7, RZ ;  /* 0x0000000718187224 */ /* 0x000fe200078e02ff */
[----:B--2---:R-:W-:-:S04]  /*00e0*/  LOP3.LUT R7, RZ, R5, RZ, 0x33, !PT ;  /* 0x00000005ff077212 */ /* 0x004fc800078e33ff */
[----:B------:R-:W-:-:S05]  /*00f0*/  IADD3 R7, PT, PT, R24, R7, RZ ;  /* 0x0000000718077210 */ /* 0x000fca0007ffe0ff */
[----:B0-----:R-:W-:-:S05]  /*0100*/  IMAD.WIDE R20, R7, 0x4, R20 ;  /* 0x0000000407147825 */ /* 0x001fca00078e0214 */
[----:B-1----:R-:W2:Y:S04]  /*0110*/  LDG.E R17, desc[UR4][R20.64] ;  /* 0x0000000414117981 */ /* 0x002ea8000c1e1900 */
[----:B---3--:R-:W2:Y:S04]  /*0120*/  LDG.E R22, desc[UR4][R2.64] ;  /* 0x0000000402167981 */ /* 0x008ea8000c1e1900 */
[----:B------:R-:W3:Y:S04]  /*0130*/  LDG.E R28, desc[UR4][R2.64+0x24] ;  /* 0x00002404021c7981 */ /* 0x000ee8000c1e1900 */
[----:B------:R-:W4:Y:S04]  /*0140*/  LDG.E R26, desc[UR4][R2.64+0x4] ;  /* 0x00000404021a7981 */ /* 0x000f28000c1e1900 */
[----:B------:R-:W4:Y:S04]  /*0150*/  LDG.E R18, desc[UR4][R20.64+0x4] ;  /* 0x0000040414127981 */ /* 0x000f28000c1e1900 */
[----:B------:R-:W5:Y:S01]  /*0160*/  LDG.E R13, desc[UR4][R2.64+0x28] ;  /* 0x00002804020d7981 */ /* 0x000f62000c1e1900 */
[----:B------:R-:W-:-:S03]  /*0170*/  IMAD.WIDE R14, R5, 0x4, R20 ;  /* 0x00000004050e7825 */ /* 0x000fc600078e0214 */
[----:B------:R-:W5:Y:S04]  /*0180*/  LDG.E R9, desc[UR4][R20.64+0x8] ;  /* 0x0000080414097981 */ /* 0x000f68000c1e1900 */
[----:B------:R-:W5:Y:S04]  /*0190*/  LDG.E R12, desc[UR4][R2.64+0x8] ;  /* 0x00000804020c7981 */ /* 0x000f68000c1e1900 */
[----:B------:R-:W5:Y:S04]  /*01a0*/  LDG.E R10, desc[UR4][R2.64+0x2c] ;  /* 0x00002c04020a7981 */ /* 0x000f68000c1e1900 */
[----:B------:R-:W5:Y:S04]  /*01b0*/  LDG.E R8, desc[UR4][R2.64+0xc] ;  /* 0x00000c0402087981 */ /* 0x000f68000c1e1900 */
[----:B------:R-:W5:Y:S01]  /*01c0*/  LDG.E R7, desc[UR4][R14.64] ;  /* 0x000000040e077981 */ /* 0x000f62000c1e1900 */
[----:B------:R-:W-:-:S03]  /*01d0*/  IMAD.WIDE R4, R5, 0x4, R14 ;  /* 0x0000000405047825 */ /* 0x000fc600078e020e */
[----:B------:R-:W5:Y:S04]  /*01e0*/  LDG.E R6, desc[UR4][R14.64+0x4] ;  /* 0x000004040e067981 */ /* 0x000f68000c1e1900 */
        /* <DEDUP_REMOVED lines=9> */
[----:B------:R-:W5:Y:S01]  /*0280*/  LDG.E R27, desc[UR4][R2.64+0x44] ;  /* 0x00004404021b7981 */ /* 0x000f62000c1e1900 */
[----:B--2---:R-:W-:-:S03]  /*0290*/  IMAD R23, R17, R22, RZ ;  /* 0x0000001611177224 */ /* 0x004fc600078e02ff */
[----:B------:R-:W2:Y:S01]  /*02a0*/  LDG.E R22, desc[UR4][R2.64+0x40] ;  /* 0x0000400402167981 */ /* 0x000ea2000c1e1900 */
[----:B---3--:R-:W-:-:S03]  /*02b0*/  IMAD R28, R17, R28, RZ ;  /* 0x0000001c111c7224 */ /* 0x008fc600078e02ff */
[----:B------:R-:W3:Y:S01]  /*02c0*/  LDG.E R17, desc[UR4][R2.64+0x34] ;  /* 0x0000340402117981 */ /* 0x000ee2000c1e1900 */
[----:B----4-:R-:W-:-:S03]  /*02d0*/  IMAD R26, R18, R26, R23 ;  /* 0x0000001a121a7224 */ /* 0x010fc600078e0217 */
[----:B------:R-:W4:Y:S01]  /*02e0*/  LDG.E R23, desc[UR4][R2.64+0x38] ;  /* 0x0000380402177981 */ /* 0x000f22000c1e1900 */
[----:B-----5:R-:W-:-:S03]  /*02f0*/  IMAD R28, R18, R13, R28 ;  /* 0x0000000d121c7224 */ /* 0x020fc600078e021c */
[----:B------:R-:W5:Y:S04]  /*0300*/  LDG.E R18, desc[UR4][R2.64+0x1c] ;  /* 0x00001c0402127981 */ /* 0x000f68000c1e1900 */
[----:B------:R-:W5:Y:S01]  /*0310*/  LDG.E R13, desc[UR4][R4.64+0x4] ;  /* 0x00000404040d7981 */ /* 0x000f62000c1e1900 */
[C---:B------:R-:W-:Y:S02]  /*0320*/  IMAD R12, R9.reuse, R12, R26 ;  /* 0x0000000c090c7224 */ /* 0x040fe400078e021a */
[----:B------:R-:W-:Y:S02]  /*0330*/  IMAD R10, R9, R10, R28 ;  /* 0x0000000a090a7224 */ /* 0x000fe400078e021c */
[C---:B------:R-:W-:Y:S02]  /*0340*/  IMAD R8, R7.reuse, R8, R12 ;  /* 0x0000000807087224 */ /* 0x040fe400078e020c */
[----:B------:R-:W-:-:S02]  /*0350*/  IMAD R10, R7, R16, R10 ;  /* 0x00000010070a7224 */ /* 0x000fc400078e020a */
[----:B------:R-:W-:-:S04]  /*0360*/  IMAD R8, R6, R11, R8 ;  /* 0x0000000b06087224 */ /* 0x000fc800078e0208 */
[----:B------:R-:W-:-:S04]  /*0370*/  IMAD R8, R0, R19, R8 ;  /* 0x0000001300087224 */ /* 0x000fc800078e0208 */
[----:B------:R-:W-:Y:S01]  /*0380*/  IMAD R8, R14, R21, R8 ;  /* 0x000000150e087224 */ /* 0x000fe200078e0208 */
[----:B------:R-:W-:Y:S01]  /*0390*/  BSSY.RECONVERGENT B0, `(.L_x_0) ;  /* 0x0000013000007945 */ /* 0x000fe20003800200 */
[----:B---3--:R-:W-:-:S04]  /*03a0*/  IMAD R10, R6, R17, R10 ;  /* 0x00000011060a7224 */ /* 0x008fc800078e020a */
[----:B----4-:R-:W-:-:S04]  /*03b0*/  IMAD R10, R0, R23, R10 ;  /* 0x00000017000a7224 */ /* 0x010fc800078e020a */
[----:B------:R-:W-:Y:S02]  /*03c0*/  IMAD R10, R14, R15, R10 ;  /* 0x0000000f0e0a7224 */ /* 0x000fe400078e020a */
[C---:B-----5:R-:W-:Y:S02]  /*03d0*/  IMAD R8, R13.reuse, R18, R8 ;  /* 0x000000120d087224 */ /* 0x060fe400078e0208 */
[----:B--2---:R-:W-:Y:S02]  /*03e0*/  IMAD R10, R13, R22, R10 ;  /* 0x000000160d0a7224 */ /* 0x004fe400078e020a */
[C---:B------:R-:W-:Y:S02]  /*03f0*/  IMAD R8, R20.reuse, R25, R8 ;  /* 0x0000001914087224 */ /* 0x040fe400078e0208 */
[----:B------:R-:W-:Y:S02]  /*0400*/  IMAD R10, R20, R27, R10 ;  /* 0x0000001b140a7224 */ /* 0x000fe400078e020a */
[----:B------:R-:W-:-:S04]  /*0410*/  IMAD R25, R8, R8, RZ ;  /* 0x0000000808197224 */ /* 0x000fc800078e02ff */
[----:B------:R-:W-:-:S05]  /*0420*/  IMAD R25, R10, R10, R25 ;  /* 0x0000000a0a197224 */ /* 0x000fca00078e0219 */
[----:B------:R-:W-:-:S13]  /*0430*/  ISETP.NE.AND P0, PT, R25, RZ, PT ;  /* 0x000000ff1900720c */ /* 0x000fda0003f05270 */
[----:B------:R-:W-:Y:S01]  /*0440*/  @!P0 CS2R R2, SRZ ;  /* 0x0000000000028805 */ /* 0x000fe2000001ff00 */
[----:B------:R-:W-:Y:S06]  /*0450*/  @!P0 BRA `(.L_x_1) ;  /* 0x0000000000188947 */ /* 0x000fec0003800000 */
[----:B------:R0:W1:Y:S01]  /*0460*/  I2F.F64.U32 R2, R25 ;  /* 0x0000001900027312 */ /* 0x0000620000201800 */
[----:B------:R-:W-:-:S07]  /*0470*/  MOV R0, 0x490 ;  /* 0x0000049000007802 */ /* 0x000fce0000000f00 */
[----:B01----:R-:W-:Y:S05]  /*0480*/  CALL.REL.NOINC `($_Z11sobelKernelPKiPiiiPA3_S_$__internal_accurate_pow) ;  /* 0x0000000000307944 */ /* 0x003fea0003c00000 */
[----:B------:R-:W-:-:S04]  /*0490*/  ISETP.GE.AND P0, PT, R3, RZ, PT ;  /* 0x000000ff0300720c */ /* 0x000fc80003f06270 */
[----:B------:R-:W-:Y:S02]  /*04a0*/  FSEL R2, R6, RZ, P0 ;  /* 0x000000ff06027208 */ /* 0x000fe40000000000 */
[----:B------:R-:W-:-:S07]  /*04b0*/  FSEL R3, R10, -QNAN , P0 ;  /* 0xfff800000a037808 */ /* 0x000fce0000000000 */
.L_x_1:
[----:B------:R-:W-:Y:S05]  /*04c0*/  BSYNC.RECONVERGENT B0 ;  /* 0x0000000000007941 */ /* 0x000fea0003800200 */
.L_x_0:
[----:B------:R-:W0:Y:S01]  /*04d0*/  LDC.64 R4, c[0x0][0x388] ;  /* 0x0000e200ff047b82 */ /* 0x000e220000000a00 */
[----:B------:R-:W-:-:S04]  /*04e0*/  ISETP.NE.AND P0, PT, R25, 0x1, PT ;  /* 0x000000011900780c */ /* 0x000fc80003f05270 */
[----:B------:R-:W-:Y:S02]  /*04f0*/  FSEL R3, R3, 1.875, P0 ;  /* 0x3ff0000003037808 */ /* 0x000fe40000000000 */
[----:B------:R-:W-:-:S04]  /*0500*/  FSEL R2, R2, RZ, P0 ;  /* 0x000000ff02027208 */ /* 0x000fc80000000000 */
[----:B------:R-:W1:Y:S01]  /*0510*/  F2I.F64.TRUNC R3, R2 ;  /* 0x0000000200037311 */ /* 0x000e62000030d100 */
[----:B0-----:R-:W-:-:S05]  /*0520*/  IMAD.WIDE R24, R24, 0x4, R4 ;  /* 0x0000000418187825 */ /* 0x001fca00078e0204 */
[----:B-1----:R-:W-:Y:S01]  /*0530*/  STG.E desc[UR4][R24.64], R3 ;  /* 0x0000000318007986 */ /* 0x002fe2000c101904 */
[----:B------:R-:W-:Y:S05]  /*0540*/  EXIT ;  /* 0x000000000000794d */ /* 0x000fea0003800000 */
        .type           $_Z11sobelKernelPKiPiiiPA3_S_$__internal_accurate_pow,@function
        .size           $_Z11sobelKernelPKiPiiiPA3_S_$__internal_accurate_pow,(.L_x_5 - $_Z11sobelKernelPKiPiiiPA3_S_$__internal_accurate_pow)
$_Z11sobelKernelPKiPiiiPA3_S_$__internal_accurate_pow:
[----:B------:R-:W-:Y:S01]  /*0550*/  ISETP.GT.U32.AND P0, PT, R3, 0xfffff, PT ;  /* 0x000fffff0300780c */ /* 0x000fe20003f04070 */
[----:B------:R-:W-:Y:S01]  /*0560*/  IMAD.MOV.U32 R4, RZ, RZ, R3 ;  /* 0x000000ffff047224 */ /* 0x000fe200078e0003 */
[----:B------:R-:W-:Y:S01]  /*0570*/  MOV R8, 0x41ad3b5a ;  /* 0x41ad3b5a00087802 */ /* 0x000fe20000000f00 */
[----:B------:R-:W-:Y:S01]  /*0580*/  IMAD.MOV.U32 R10, RZ, RZ, R2 ;  /* 0x000000ffff0a7224 */ /* 0x000fe200078e0002 */
[----:B------:R-:W-:Y:S01]  /*0590*/  UMOV UR6, 0x7d2cafe2 ;  /* 0x7d2cafe200067882 */ /* 0x000fe20000000000 */
[----:B------:R-:W-:Y:S01]  /*05a0*/  IMAD.MOV.U32 R12, RZ, RZ, RZ ;  /* 0x000000ffff0c7224 */ /* 0x000fe200078e00ff */
[----:B------:R-:W-:Y:S01]  /*05b0*/  UMOV UR7, 0x3eb0f5ff ;  /* 0x3eb0f5ff00077882 */ /* 0x000fe20000000000 */
[----:B------:R-:W-:Y:S01]  /*05c0*/  IMAD.MOV.U32 R9, RZ, RZ, 0x3ed0f5d2 ;  /* 0x3ed0f5d2ff097424 */ /* 0x000fe200078e00ff */
[----:B------:R-:W-:Y:S01]  /*05d0*/  UMOV UR8, 0x3b39803f ;  /* 0x3b39803f00087882 */ /* 0x000fe20000000000 */
[----:B------:R-:W-:-:S04]  /*05e0*/  UMOV UR9, 0x3c7abc9e ;  /* 0x3c7abc9e00097882 */ /* 0x000fc80000000000 */
[----:B------:R-:W-:-:S10]  /*05f0*/  @!P0 DMUL R26, R2, 1.80143985094819840000e+16 ;  /* 0x43500000021a8828 */ /* 0x000fd40000000000 */
[----:B------:R-:W-:Y:S02]  /*0600*/  @!P0 MOV R4, R27 ;  /* 0x0000001b00048202 */ /* 0x000fe40000000f00 */
[----:B------:R-:W-:Y:S02]  /*0610*/  @!P0 MOV R10, R26 ;  /* 0x0000001a000a8202 */ /* 0x000fe40000000f00 */
[----:B------:R-:W-:-:S04]  /*0620*/  LOP3.LUT R4, R4, 0x800fffff, RZ, 0xc0, !PT ;  /* 0x800fffff04047812 */ /* 0x000fc800078ec0ff */
[----:B------:R-:W-:-:S04]  /*0630*/  LOP3.LUT R11, R4, 0x3ff00000, RZ, 0xfc, !PT ;  /* 0x3ff00000040b7812 */ /* 0x000fc800078efcff */
[----:B------:R-:W-:-:S13]  /*0640*/  ISETP.GE.U32.AND P1, PT, R11, 0x3ff6a09f, PT ;  /* 0x3ff6a09f0b00780c */ /* 0x000fda0003f26070 */
[----:B------:R-:W-:-:S05]  /*0650*/  @P1 VIADD R5, R11, 0xfff00000 ;  /* 0xfff000000b051836 */ /* 0x000fca0000000000 */
[----:B------:R-:W-:-:S06]  /*0660*/  @P1 MOV R11, R5 ;  /* 0x00000005000b1202 */ /* 0x000fcc0000000f00 */
[C---:B------:R-:W-:Y:S02]  /*0670*/  DADD R6, R10.reuse, 1 ;  /* 0x3ff000000a067429 */ /* 0x040fe40000000000 */
[----:B------:R-:W-:-:S04]  /*0680*/  DADD R10, R10, -1 ;  /* 0xbff000000a0a7429 */ /* 0x000fc80000000000 */
[----:B------:R-:W0:Y:S02]  /*0690*/  MUFU.RCP64H R13, R7 ;  /* 0x00000007000d7308 */ /* 0x000e240000001800 */
[----:B0-----:R-:W-:-:S08]  /*06a0*/  DFMA R4, -R6, R12, 1 ;  /* 0x3ff000000604742b */ /* 0x001fd0000000010c */
[----:B------:R-:W-:-:S08]  /*06b0*/  DFMA R4, R4, R4, R4 ;  /* 0x000000040404722b */ /* 0x000fd00000000004 */
[----:B------:R-:W-:-:S08]  /*06c0*/  DFMA R12, R12, R4, R12 ;  /* 0x000000040c0c722b */ /* 0x000fd0000000000c */
[----:B------:R-:W-:-:S08]  /*06d0*/  DMUL R4, R10, R12 ;  /* 0x0000000c0a047228 */ /* 0x000fd00000000000 */
[----:B------:R-:W-:-:S08]  /*06e0*/  DFMA R4, R10, R12, R4 ;  /* 0x0000000c0a04722b */ /* 0x000fd00000000004 */
[----:B------:R-:W-:-:S08]  /*06f0*/  DMUL R14, R4, R4 ;  /* 0x00000004040e7228 */ /* 0x000fd00000000000 */
[----:B------:R-:W-:Y:S01]  /*0700*/  DFMA R6, R14, UR6, R8 ;  /* 0x000000060e067c2b */ /* 0x000fe20008000008 */
[----:B------:R-:W-:Y:S01]  /*0710*/  UMOV UR6, 0x75488a3f ;  /* 0x75488a3f00067882 */ /* 0x000fe20000000000 */
[----:B------:R-:W-:Y:S01]  /*0720*/  UMOV UR7, 0x3ef3b20a ;  /* 0x3ef3b20a00077882 */ /* 0x000fe20000000000 */
[----:B------:R-:W-:-:S05]  /*0730*/  DADD R8, R10, -R4 ;  /* 0x000000000a087229 */ /* 0x000fca0000000804 */
[----:B------:R-:W-:Y:S01]  /*0740*/  DFMA R6, R14, R6, UR6 ;  /* 0x000000060e067e2b */ /* 0x000fe20008000006 */
[----:B------:R-:W-:Y:S01]  /*0750*/  UMOV UR6, 0xe4faecd5 ;  /* 0xe4faecd500067882 */ /* 0x000fe20000000000 */
[----:B------:R-:W-:Y:S01]  /*0760*/  UMOV UR7, 0x3f1745cd ;  /* 0x3f1745cd00077882 */ /* 0x000fe20000000000 */
[----:B------:R-:W-:Y:S02]  /*0770*/  DADD R20, R8, R8 ;  /* 0x0000000008147229 */ /* 0x000fe40000000008 */
[----:B------:R-:W-:-:S03]  /*0780*/  DMUL R8, R4, R4 ;  /* 0x0000000404087228 */ /* 0x000fc60000000000 */
[----:B------:R-:W-:Y:S01]  /*0790*/  DFMA R6, R14, R6, UR6 ;  /* 0x000000060e067e2b */ /* 0x000fe20008000006 */
[----:B------:R-:W-:Y:S01]  /*07a0*/  UMOV UR6, 0x258a578b ;  /* 0x258a578b00067882 */ /* 0x000fe20000000000 */
[----:B------:R-:W-:Y:S01]  /*07b0*/  UMOV UR7, 0x3f3c71c7 ;  /* 0x3f3c71c700077882 */ /* 0x000fe20000000000 */
[----:B------:R-:W-:Y:S02]  /*07c0*/  DFMA R20, R10, -R4, R20 ;  /* 0x800000040a14722b */ /* 0x000fe40000000014 */
[----:B------:R-:W-:-:S03]  /*07d0*/  DMUL R10, R4, R8 ;  /* 0x00000008040a7228 */ /* 0x000fc60000000000 */
[----:B------:R-:W-:Y:S01]  /*07e0*/  DFMA R6, R14, R6, UR6 ;  /* 0x000000060e067e2b */ /* 0x000fe20008000006 */
[----:B------:R-:W-:Y:S01]  /*07f0*/  UMOV UR6, 0x9242b910 ;  /* 0x9242b91000067882 */ /* 0x000fe20000000000 */
[----:B------:R-:W-:Y:S01]  /*0800*/  UMOV UR7, 0x3f624924 ;  /* 0x3f62492400077882 */ /* 0x000fe20000000000 */
[----:B------:R-:W-:-:S05]  /*0810*/  DMUL R12, R12, R20 ;  /* 0x000000140c0c7228 */ /* 0x000fca0000000000 */
[----:B------:R-:W-:Y:S01]  /*0820*/  DFMA R6, R14, R6, UR6 ;  /* 0x000000060e067e2b */ /* 0x000fe20008000006 */
[----:B------:R-:W-:Y:S01]  /*0830*/  UMOV UR6, 0x99999dfb ;  /* 0x99999dfb00067882 */ /* 0x000fe20000000000 */
[----:B------:R-:W-:-:S03]  /*0840*/  UMOV UR7, 0x3f899999 ;  /* 0x3f89999900077882 */ /* 0x000fc60000000000 */
[----:B------:R-:W-:Y:S01]  /*0850*/  IADD3 R21, PT, PT, R13, 0x100000, RZ ;  /* 0x001000000d157810 */ /* 0x000fe20007ffe0ff */
[----:B------:R-:W-:Y:S02]  /*0860*/  IMAD.MOV.U32 R20, RZ, RZ, R12 ;  /* 0x000000ffff147224 */ /* 0x000fe400078e000c */
[----:B------:R-:W-:Y:S01]  /*0870*/  DFMA R16, R14, R6, UR6 ;  /* 0x000000060e107e2b */ /* 0x000fe20008000006 */
[----:B------:R-:W-:Y:S01]  /*0880*/  UMOV UR6, 0x55555555 ;  /* 0x5555555500067882 */ /* 0x000fe20000000000 */
[----:B------:R-:W-:-:S06]  /*0890*/  UMOV UR7, 0x3fb55555 ;  /* 0x3fb5555500077882 */ /* 0x000fcc0000000000 */
[----:B------:R-:W-:-:S08]  /*08a0*/  DFMA R6, R14, R16, UR6 ;  /* 0x000000060e067e2b */ /* 0x000fd00008000010 */
[----:B------:R-:W-:Y:S01]  /*08b0*/  DADD R18, -R6, UR6 ;  /* 0x0000000606127e29 */ /* 0x000fe20008000100 */
[----:B------:R-:W-:Y:S01]  /*08c0*/  UMOV UR6, 0xb9e7b0 ;  /* 0x00b9e7b000067882 */ /* 0x000fe20000000000 */
[----:B------:R-:W-:-:S06]  /*08d0*/  UMOV UR7, 0x3c46a4cb ;  /* 0x3c46a4cb00077882 */ /* 0x000fcc0000000000 */
[----:B------:R-:W-:Y:S02]  /*08e0*/  DFMA R14, R14, R16, R18 ;  /* 0x000000100e0e722b */ /* 0x000fe40000000012 */
[C---:B------:R-:W-:Y:S02]  /*08f0*/  DFMA R16, R4.reuse, R8, -R10 ;  /* 0x000000080410722b */ /* 0x040fe4000000080a */
[----:B------:R-:W-:-:S04]  /*0900*/  DFMA R18, R4, R4, -R8 ;  /* 0x000000040412722b */ /* 0x000fc80000000808 */
[----:B------:R-:W-:Y:S01]  /*0910*/  DADD R14, R14, -UR6 ;  /* 0x800000060e0e7e29 */ /* 0x000fe20008000000 */
[----:B------:R-:W-:Y:S01]  /*0920*/  UMOV UR6, 0x80000000 ;  /* 0x8000000000067882 */ /* 0x000fe20000000000 */
[----:B------:R-:W-:Y:S01]  /*0930*/  DFMA R16, R12, R8, R16 ;  /* 0x000000080c10722b */ /* 0x000fe20000000010 */
[----:B------:R-:W-:Y:S01]  /*0940*/  UMOV UR7, 0x43300000 ;  /* 0x4330000000077882 */ /* 0x000fe20000000000 */
[----:B------:R-:W-:-:S04]  /*0950*/  DFMA R18, R4, R20, R18 ;  /* 0x000000140412722b */ /* 0x000fc80000000012 */
[----:B------:R-:W-:-:S04]  /*0960*/  DADD R22, R6, R14 ;  /* 0x0000000006167229 */ /* 0x000fc8000000000e */
[----:B------:R-:W-:-:S04]  /*0970*/  DFMA R16, R4, R18, R16 ;  /* 0x000000120410722b */ /* 0x000fc80000000010 */
[----:B------:R-:W-:Y:S02]  /*0980*/  DMUL R8, R22, R10 ;  /* 0x0000000a16087228 */ /* 0x000fe40000000000 */
[----:B------:R-:W-:-:S06]  /*0990*/  DADD R18, R6, -R22 ;  /* 0x0000000006127229 */ /* 0x000fcc0000000816 */
[----:B------:R-:W-:Y:S02]  /*09a0*/  DFMA R6, R22, R10, -R8 ;  /* 0x0000000a1606722b */ /* 0x000fe40000000808 */
[----:B------:R-:W-:-:S06]  /*09b0*/  DADD R18, R14, R18 ;  /* 0x000000000e127229 */ /* 0x000fcc0000000012 */
[----:B------:R-:W-:-:S08]  /*09c0*/  DFMA R6, R22, R16, R6 ;  /* 0x000000101606722b */ /* 0x000fd00000000006 */
[----:B------:R-:W-:-:S08]  /*09d0*/  DFMA R18, R18, R10, R6 ;  /* 0x0000000a1212722b */ /* 0x000fd00000000006 */
[----:B------:R-:W-:-:S08]  /*09e0*/  DADD R10, R8, R18 ;  /* 0x00000000080a7229 */ /* 0x000fd00000000012 */
[--C-:B------:R-:W-:Y:S02]  /*09f0*/  DADD R6, R4, R10.reuse ;  /* 0x0000000004067229 */ /* 0x100fe4000000000a */
[----:B------:R-:W-:-:S06]  /*0a00*/  DADD R8, R8, -R10 ;  /* 0x0000000008087229 */ /* 0x000fcc000000080a */
[----:B------:R-:W-:Y:S02]  /*0a10*/  DADD R4, R4, -R6 ;  /* 0x0000000004047229 */ /* 0x000fe40000000806 */
[----:B------:R-:W-:-:S06]  /*0a20*/  DADD R8, R18, R8 ;  /* 0x0000000012087229 */ /* 0x000fcc0000000008 */
[----:B------:R-:W-:Y:S01]  /*0a30*/  DADD R4, R10, R4 ;  /* 0x000000000a047229 */ /* 0x000fe20000000004 */
[----:B------:R-:W-:Y:S02]  /*0a40*/  SHF.R.U32.HI R10, RZ, 0x14, R3 ;  /* 0x00000014ff0a7819 */ /* 0x000fe40000011603 */
[----:B------:R-:W-:-:S05]  /*0a50*/  @!P0 LEA.HI R10, R27, 0xffffffca, RZ, 0xc ;  /* 0xffffffca1b0a8811 */ /* 0x000fca00078f60ff */
[----:B------:R-:W-:Y:S01]  /*0a60*/  DADD R4, R8, R4 ;  /* 0x0000000008047229 */ /* 0x000fe20000000004 */
[C---:B------:R-:W-:Y:S01]  /*0a70*/  IADD3 R8, PT, PT, R10.reuse, -0x3ff, RZ ;  /* 0xfffffc010a087810 */ /* 0x040fe20007ffe0ff */
[----:B------:R-:W-:-:S06]  /*0a80*/  @P1 VIADD R8, R10, 0xfffffc02 ;  /* 0xfffffc020a081836 */ /* 0x000fcc0000000000 */
[----:B------:R-:W-:Y:S01]  /*0a90*/  DADD R12, R12, R4 ;  /* 0x000000000c0c7229 */ /* 0x000fe20000000004 */
[----:B------:R-:W-:Y:S01]  /*0aa0*/  HFMA2 R5, -RZ, RZ, 3.59375, 0 ;  /* 0x43300000ff057431 */ /* 0x000fe200000001ff */
[----:B------:R-:W-:-:S06]  /*0ab0*/  LOP3.LUT R4, R8, 0x80000000, RZ, 0x3c, !PT ;  /* 0x8000000008047812 */ /* 0x000fcc00078e3cff */
[----:B------:R-:W-:Y:S02]  /*0ac0*/  DADD R8, R6, R12 ;  /* 0x0000000006087229 */ /* 0x000fe4000000000c */
[----:B------:R-:W-:Y:S01]  /*0ad0*/  DADD R10, R4, -UR6 ;  /* 0x80000006040a7e29 */ /* 0x000fe20008000000 */
[----:B------:R-:W-:Y:S01]  /*0ae0*/  UMOV UR6, 0xfefa39ef ;  /* 0xfefa39ef00067882 */ /* 0x000fe20000000000 */
[----:B------:R-:W-:-:S04]  /*0af0*/  UMOV UR7, 0x3fe62e42 ;  /* 0x3fe62e4200077882 */ /* 0x000fc80000000000 */
[--C-:B------:R-:W-:Y:S02]  /*0b00*/  DADD R6, R6, -R8.reuse ;  /* 0x0000000006067229 */ /* 0x100fe40000000808 */
[----:B------:R-:W-:-:S06]  /*0b10*/  DFMA R4, R10, UR6, R8 ;  /* 0x000000060a047c2b */ /* 0x000fcc0008000008 */
[----:B------:R-:W-:Y:S02]  /*0b20*/  DADD R6, R12, R6 ;  /* 0x000000000c067229 */ /* 0x000fe40000000006 */
[----:B------:R-:W-:-:S08]  /*0b30*/  DFMA R14, R10, -UR6, R4 ;  /* 0x800000060a0e7c2b */ /* 0x000fd00008000004 */
[----:B------:R-:W-:-:S08]  /*0b40*/  DADD R14, -R8, R14 ;  /* 0x00000000080e7229 */ /* 0x000fd0000000010e */
[----:B------:R-:W-:-:S08]  /*0b50*/  DADD R6, R6, -R14 ;  /* 0x0000000006067229 */ /* 0x000fd0000000080e */
[----:B------:R-:W-:-:S08]  /*0b60*/  DFMA R6, R10, UR8, R6 ;  /* 0x000000080a067c2b */ /* 0x000fd00008000006 */
[----:B------:R-:W-:-:S08]  /*0b70*/  DADD R8, R4, R6 ;  /* 0x0000000004087229 */ /* 0x000fd00000000006 */
[----:B------:R-:W-:Y:S02]  /*0b80*/  DADD R10, R4, -R8 ;  /* 0x00000000040a7229 */ /* 0x000fe40000000808 */
[----:B------:R-:W-:-:S06]  /*0b90*/  DMUL R4, R8, 0.5 ;  /* 0x3fe0000008047828 */ /* 0x000fcc0000000000 */
[----:B------:R-:W-:Y:S02]  /*0ba0*/  DADD R10, R6, R10 ;  /* 0x00000000060a7229 */ /* 0x000fe4000000000a */
[----:B------:R-:W-:-:S08]  /*0bb0*/  DFMA R8, R8, 0.5, -R4 ;  /* 0x3fe000000808782b */ /* 0x000fd00000000804 */
[----:B------:R-:W-:Y:S01]  /*0bc0*/  DFMA R10, R10, 0.5, R8 ;  /* 0x3fe000000a0a782b */ /* 0x000fe20000000008 */
[----:B------:R-:W-:Y:S01]  /*0bd0*/  IMAD.MOV.U32 R8, RZ, RZ, 0x652b82fe ;  /* 0x652b82feff087424 */ /* 0x000fe200078e00ff */
[----:B------:R-:W-:-:S06]  /*0be0*/  MOV R9, 0x3ff71547 ;  /* 0x3ff7154700097802 */ /* 0x000fcc0000000f00 */
[----:B------:R-:W-:-:S08]  /*0bf0*/  DADD R6, R4, R10 ;  /* 0x0000000004067229 */ /* 0x000fd0000000000a */
[----:B------:R-:W-:Y:S02]  /*0c00*/  DFMA R8, R6, R8, 6.75539944105574400000e+15 ;  /* 0x433800000608742b */ /* 0x000fe40000000008 */
[----:B------:R-:W-:Y:S01]  /*0c10*/  FSETP.GEU.AND P0, PT, |R7|, 4.1917929649353027344, PT ;  /* 0x4086232b0700780b */ /* 0x000fe20003f0e200 */
[----:B------:R-:W-:-:S05]  /*0c20*/  DADD R4, R4, -R6 ;  /* 0x0000000004047229 */ /* 0x000fca0000000806 */
[----:B------:R-:W-:-:S03]  /*0c30*/  DADD R12, R8, -6.75539944105574400000e+15 ;  /* 0xc3380000080c7429 */ /* 0x000fc60000000000 */
[----:B------:R-:W-:-:S05]  /*0c40*/  DADD R10, R10, R4 ;  /* 0x000000000a0a7229 */ /* 0x000fca0000000004 */
[----:B------:R-:W-:Y:S01]  /*0c50*/  DFMA R14, R12, -UR6, R6 ;  /* 0x800000060c0e7c2b */ /* 0x000fe20008000006 */
[----:B------:R-:W-:Y:S01]  /*0c60*/  UMOV UR6, 0x3b39803f ;  /* 0x3b39803f00067882 */ /* 0x000fe20000000000 */
[----:B------:R-:W-:-:S06]  /*0c70*/  UMOV UR7, 0x3c7abc9e ;  /* 0x3c7abc9e00077882 */ /* 0x000fcc0000000000 */
[----:B------:R-:W-:Y:S01]  /*0c80*/  DFMA R12, R12, -UR6, R14 ;  /* 0x800000060c0c7c2b */ /* 0x000fe2000800000e */
[----:B------:R-:W-:Y:S01]  /*0c90*/  UMOV UR6, 0x69ce2bdf ;  /* 0x69ce2bdf00067882 */ /* 0x000fe20000000000 */
[----:B------:R-:W-:Y:S01]  /*0ca0*/  IMAD.MOV.U32 R14, RZ, RZ, -0x35dec16 ;  /* 0xfca213eaff0e7424 */ /* 0x000fe200078e00ff */
[----:B------:R-:W-:Y:S01]  /*0cb0*/  MOV R15, 0x3e928af3 ;  /* 0x3e928af3000f7802 */ /* 0x000fe20000000f00 */
[----:B------:R-:W-:-:S05]  /*0cc0*/  UMOV UR7, 0x3e5ade15 ;  /* 0x3e5ade1500077882 */ /* 0x000fca0000000000 */
[----:B------:R-:W-:Y:S01]  /*0cd0*/  DFMA R14, R12, UR6, R14 ;  /* 0x000000060c0e7c2b */ /* 0x000fe2000800000e */
[----:B------:R-:W-:Y:S01]  /*0ce0*/  UMOV UR6, 0x62401315 ;  /* 0x6240131500067882 */ /* 0x000fe20000000000 */
[----:B------:R-:W-:-:S06]  /*0cf0*/  UMOV UR7, 0x3ec71dee ;  /* 0x3ec71dee00077882 */ /* 0x000fcc0000000000 */
[----:B------:R-:W-:Y:S01]  /*0d00*/  DFMA R14, R12, R14, UR6 ;  /* 0x000000060c0e7e2b */ /* 0x000fe2000800000e */
        /* <DEDUP_REMOVED lines=20> */
[----:B------:R-:W-:-:S08]  /*0e50*/  DFMA R14, R12, R14, UR6 ;  /* 0x000000060c0e7e2b */ /* 0x000fd0000800000e */
[----:B------:R-:W-:-:S08]  /*0e60*/  DFMA R14, R12, R14, 1 ;  /* 0x3ff000000c0e742b */ /* 0x000fd0000000000e */
[----:B------:R-:W-:-:S10]  /*0e70*/  DFMA R12, R12, R14, 1 ;  /* 0x3ff000000c0c742b */ /* 0x000fd4000000000e */
[----:B------:R-:W-:Y:S01]  /*0e80*/  IMAD R5, R8, 0x100000, R13 ;  /* 0x0010000008057824 */ /* 0x000fe200078e020d */
[----:B------:R-:W-:Y:S01]  /*0e90*/  MOV R4, R12 ;  /* 0x0000000c00047202 */ /* 0x000fe20000000f00 */
[----:B------:R-:W-:Y:S06]  /*0ea0*/  @!P0 BRA `(.L_x_2) ;  /* 0x0000000000308947 */ /* 0x000fec0003800000 */
[----:B------:R-:W-:Y:S01]  /*0eb0*/  FSETP.GEU.AND P1, PT, |R7|, 4.2275390625, PT ;  /* 0x408748000700780b */ /* 0x000fe20003f2e200 */
[C---:B------:R-:W-:Y:S02]  /*0ec0*/  DADD R14, R6.reuse, +INF ;  /* 0x7ff00000060e7429 */ /* 0x040fe40000000000 */
[----:B------:R-:W-:-:S08]  /*0ed0*/  DSETP.GEU.AND P0, PT, R6, RZ, PT ;  /* 0x000000ff0600722a */ /* 0x000fd00003f0e000 */
[----:B------:R-:W-:Y:S02]  /*0ee0*/  FSEL R5, R15, RZ, P0 ;  /* 0x000000ff0f057208 */ /* 0x000fe40000000000 */
[----:B------:R-:W-:-:S04]  /*0ef0*/  @!P1 LEA.HI R4, R8, R8, RZ, 0x1 ;  /* 0x0000000808049211 */ /* 0x000fc800078f08ff */
[----:B------:R-:W-:Y:S02]  /*0f00*/  @!P1 SHF.R.S32.HI R7, RZ, 0x1, R4 ;  /* 0x00000001ff079819 */ /* 0x000fe40000011404 */
[----:B------:R-:W-:Y:S02]  /*0f10*/  FSEL R4, R14, RZ, P0 ;  /* 0x000000ff0e047208 */ /* 0x000fe40000000000 */
[----:B------:R-:W-:Y:S01]  /*0f20*/  @!P1 LEA R13, R7, R13, 0x14 ;  /* 0x0000000d070d9211 */ /* 0x000fe200078ea0ff */
[----:B------:R-:W-:-:S05]  /*0f30*/  @!P1 IMAD.IADD R6, R8, 0x1, -R7 ;  /* 0x0000000108069824 */ /* 0x000fca00078e0a07 */
[----:B------:R-:W-:Y:S01]  /*0f40*/  @!P1 LEA R7, R6, 0x3ff00000, 0x14 ;  /* 0x3ff0000006079811 */ /* 0x000fe200078ea0ff */
[----:B------:R-:W-:-:S06]  /*0f50*/  @!P1 IMAD.MOV.U32 R6, RZ, RZ, RZ ;  /* 0x000000ffff069224 */ /* 0x000fcc00078e00ff */
[----:B------:R-:W-:-:S11]  /*0f60*/  @!P1 DMUL R4, R12, R6 ;  /* 0x000000060c049228 */ /* 0x000fd60000000000 */
.L_x_2:
[----:B------:R-:W-:Y:S02]  /*0f70*/  DFMA R10, R10, R4, R4 ;  /* 0x000000040a0a722b */ /* 0x000fe40000000004 */
[----:B------:R-:W-:-:S08]  /*0f80*/  DSETP.NEU.AND P0, PT, |R4|, +INF , PT ;  /* 0x7ff000000400742a */ /* 0x000fd00003f0d200 */
[----:B------:R-:W-:Y:S02]  /*0f90*/  FSEL R6, R4, R10, !P0 ;  /* 0x0000000a04067208 */ /* 0x000fe40004000000 */
[----:B------:R-:W-:Y:S02]  /*0fa0*/  FSEL R10, R5, R11, !P0 ;  /* 0x0000000b050a7208 */ /* 0x000fe40004000000 */
[----:B------:R-:W-:Y:S02]  /*0fb0*/  MOV R4, R0 ;  /* 0x0000000000047202 */ /* 0x000fe40000000f00 */
[----:B------:R-:W-:-:S04]  /*0fc0*/  MOV R5, 0x0 ;  /* 0x0000000000057802 */ /* 0x000fc80000000f00 */
[----:B------:R-:W-:Y:S05]  /*0fd0*/  RET.REL.NODEC R4 `(_Z11sobelKernelPKiPiiiPA3_S_) ;  /* 0xfffffff004087950 */ /* 0x000fea0003c3ffff */
.L_x_3:
[----:B------:R-:W-:-:S00]  /*0fe0*/  BRA `(.L_x_3) ;  /* 0xfffffffc00fc7947 */ /* 0x000fc0000383ffff */
[----:B------:R-:W-:-:S00]  /*0ff0*/  NOP ;  /* 0x0000000000007918 */ /* 0x000fc00000000000 */
        /* <DEDUP_REMOVED lines=8> */
.L_x_5:


//--------------------- .text._Z17convolutionKernelPKiPiiiPA3_Kf --------------------------
	.section	.text._Z17convolutionKernelPKiPiiiPA3_Kf,"ax",@progbits
	.align	128
        .global         _Z17convolutionKernelPKiPiiiPA3_Kf
        .type           _Z17convolutionKernelPKiPiiiPA3_Kf,@function
        .size           _Z17convolutionKernelPKiPiiiPA3_Kf,(.L_x_7 - _Z17convolutionKernelPKiPiiiPA3_Kf)
        .other          _Z17convolutionKernelPKiPiiiPA3_Kf,@"STO_CUDA_ENTRY STV_DEFAULT"
_Z17convolutionKernelPKiPiiiPA3_Kf:
.text._Z17convolutionKernelPKiPiiiPA3_Kf:
[----:B------:R-:W-:Y:S01]  /*0000*/  LDC R1, c[0x0][0x37c] ;  /* 0x0000df00ff017b82 */ /* 0x000fe20000000800 */
[----:B------:R-:W0:Y:S07]  /*0010*/  S2R R3, SR_TID.Y ;  /* 0x0000000000037919 */ /* 0x000e2e0000002200 */
[----:B------:R-:W0:Y:S01]  /*0020*/  LDC R0, c[0x0][0x364] ;  /* 0x0000d900ff007b82 */ /* 0x000e220000000800 */
[----:B------:R-:W1:Y:S07]  /*0030*/  S2R R2, SR_TID.X ;  /* 0x0000000000027919 */ /* 0x000e6e0000002100 */
[----:B------:R-:W0:Y:S08]  /*0040*/  S2UR UR4, SR_CTAID.Y ;  /* 0x00000000000479c3 */ /* 0x000e300000002600 */
[----:B------:R-:W1:Y:S08]  /*0050*/  S2UR UR5, SR_CTAID.X ;  /* 0x00000000000579c3 */ /* 0x000e700000002500 */
[----:B------:R-:W1:Y:S08]  /*0060*/  LDC R5, c[0x0][0x360] ;  /* 0x0000d800ff057b82 */ /* 0x000e700000000800 */
[----:B------:R-:W2:Y:S01]  /*0070*/  LDC R11, c[0x0][0x390] ;  /* 0x0000e400ff0b7b82 */ /* 0x000ea20000000800 */
[----:B0-----:R-:W-:-:S07]  /*0080*/  IMAD R0, R0, UR4, R3 ;  /* 0x0000000400007c24 */ /* 0x001fce000f8e0203 */
[----:B------:R-:W0:Y:S01]  /*0090*/  LDC.64 R6, c[0x0][0x380] ;  /* 0x0000e000ff067b82 */ /* 0x000e220000000a00 */
[----:B-1----:R-:W-:Y:S01]  /*00a0*/  IMAD R5, R5, UR5, R2 ;  /* 0x0000000505057c24 */ /* 0x002fe2000f8e0202 */
[----:B------:R-:W1:Y:S06]  /*00b0*/  LDCU.64 UR4, c[0x0][0x358] ;  /* 0x00006b00ff0477ac */ /* 0x000e6c0008000a00 */
[----:B------:R-:W3:Y:S01]  /*00c0*/  LDC.64 R2, c[0x0][0x398] ;  /* 0x0000e600ff027b82 */ /* 0x000ee20000000a00 */
[-C--:B--2---:R-:W-:Y:S01]  /*00d0*/  IMAD R0, R0, R11.reuse, R5 ;  /* 0x0000000b00007224 */ /* 0x084fe200078e0205 */
[----:B------:R-:W-:-:S04]  /*00e0*/  LOP3.LUT R5, RZ, R11, RZ, 0x33, !PT ;  /* 0x0000000bff057212 */ /* 0x000fc800078e33ff */
[----:B------:R-:W-:-:S05]  /*00f0*/  IADD3 R5, PT, PT, R0, R5, RZ ;  /* 0x0000000500057210 */ /* 0x000fca0007ffe0ff */
[----:B0-----:R-:W-:-:S05]  /*0100*/  IMAD.WIDE R6, R5, 0x4, R6 ;  /* 0x0000000405067825 */ /* 0x001fca00078e0206 */
[----:B-1----:R-:W2:Y:S01]  /*0110*/  LDG.E R24, desc[UR4][R6.64+0x4] ;  /* 0x0000040406187981 */ /* 0x002ea2000c1e1900 */
[----:B------:R-:W-:-:S03]  /*0120*/  IMAD.WIDE R20, R11, 0x4, R6 ;  /* 0x000000040b147825 */ /* 0x000fc600078e0206 */
[----:B------:R-:W4:Y:S04]  /*0130*/  LDG.E R23, desc[UR4][R6.64] ;  /* 0x0000000406177981 */ /* 0x000f28000c1e1900 */
[----:B---3--:R-:W3:Y:S04]  /*0140*/  LDG.E R19, desc[UR4][R2.64+0x4] ;  /* 0x0000040402137981 */ /* 0x008ee8000c1e1900 */
        /* <DEDUP_REMOVED lines=15> */
[----:B------:R0:W5:Y:S02]  /*0240*/  LDG.E R16, desc[UR4][R2.64+0x20] ;  /* 0x0000200402107981 */ /* 0x000164000c1e1900 */
[----:B0-----:R-:W0:Y:S02]  /*0250*/  LDC.64 R2, c[0x0][0x388] ;  /* 0x0000e200ff027b82 */ /* 0x001e240000000a00 */
[----:B0-----:R-:W-:Y:S01]  /*0260*/  IMAD.WIDE R2, R0, 0x4, R2 ;  /* 0x0000000400027825 */ /* 0x001fe200078e0202 */
[----:B--2---:R-:W-:-:S02]  /*0270*/  I2FP.F32.S32 R24, R24 ;  /* 0x0000001800187245 */ /* 0x004fc40000201400 */
[----:B----4-:R-:W-:-:S03]  /*0280*/  I2FP.F32.S32 R23, R23 ;  /* 0x0000001700177245 */ /* 0x010fc60000201400 */
[----:B---3--:R-:W-:Y:S01]  /*0290*/  FMUL R24, R24, R19 ;  /* 0x0000001318187220 */ /* 0x008fe20000400000 */
[----:B-----5:R-:W-:-:S03]  /*02a0*/  I2FP.F32.S32 R25, R25 ;  /* 0x0000001900197245 */ /* 0x020fc60000201400 */
[----:B------:R-:W-:Y:S01]  /*02b0*/  FFMA R22, R23, R22, R24 ;  /* 0x0000001617167223 */ /* 0x000fe20000000018 */
[----:B------:R-:W-:-:S03]  /*02c0*/  I2FP.F32.S32 R18, R18 ;  /* 0x0000001200127245 */ /* 0x000fc60000201400 */
        /* <DEDUP_REMOVED lines=10> */
[----:B------:R-:W-:-:S04]  /*0370*/  FFMA R4, R5, R12, R4 ;  /* 0x0000000c05047223 */ /* 0x000fc80000000004 */
[----:B------:R-:W-:-:S04]  /*0380*/  FFMA R4, R11, R16, R4 ;  /* 0x000000100b047223 */ /* 0x000fc80000000004 */
[----:B------:R-:W0:Y:S02]  /*0390*/  F2I.TRUNC.NTZ R5, R4 ;  /* 0x0000000400057305 */ /* 0x000e24000020f100 */
[----:B0-----:R-:W-:Y:S01]  /*03a0*/  STG.E desc[UR4][R2.64], R5 ;  /* 0x0000000502007986 */ /* 0x001fe2000c101904 */
[----:B------:R-:W-:Y:S05]  /*03b0*/  EXIT ;  /* 0x000000000000794d */ /* 0x000fea0003800000 */
.L_x_4:
        /* <DEDUP_REMOVED lines=12> */
.L_x_7:


//--------------------- .nv.shared.reserved.0     --------------------------
	.section	.nv.shared.reserved.0,"aw",@nobits
	.weak		__nv_reservedSMEM_offset_0_alias
	.size		__nv_reservedSMEM_offset_0_alias, 0, 64
	.other		__nv_reservedSMEM_offset_0_alias,@"STO_CUDA_RESERVED_SHARED STV_DEFAULT"
__nv_reservedSMEM_offset_0_alias:
	.zero		0
	.zero		64


//--------------------- .nv.constant0._Z11sobelKernelPKiPiiiPA3_S_ --------------------------
	.section	.nv.constant0._Z11sobelKernelPKiPiiiPA3_S_,"a",@progbits
	.sectionflags	@""
	.align	4
.nv.constant0._Z11sobelKernelPKiPiiiPA3_S_:
	.zero		928


//--------------------- .nv.constant0._Z17convolutionKernelPKiPiiiPA3_Kf --------------------------
	.section	.nv.constant0._Z17convolutionKernelPKiPiiiPA3_Kf,"a",@progbits
	.sectionflags	@""
	.align	4
.nv.constant0._Z17convolutionKernelPKiPiiiPA3_Kf:
	.zero		928


//--------------------- SYMBOLS --------------------------

	.type		.nv.reservedSmem.offset0,@object
	.size		.nv.reservedSmem.offset0,0x4
